	.headerflags	@"EF_CUDA_TEXMODE_UNIFIED EF_CUDA_64BIT_ADDRESS EF_CUDA_ACCELERATORS EF_CUDA_SM90 EF_CUDA_VIRTUAL_SM(EF_CUDA_SM90)"
	.elftype	@"ET_EXEC"


//--------------------- .nv.info                  --------------------------
	.section	.nv.info,"",@"SHT_CUDA_INFO"
	.align	4


	//----- nvinfo : EIATTR_REGCOUNT
	.align		4
        /*0000*/ 	.byte	0x04, 0x2f
        /*0002*/ 	.short	(.L_1 - .L_0)
	.align		4
.L_0:
        /*0004*/ 	.word	index@(triton_poi_fused_add_div_hardtanh_mul_48)
        /*0008*/ 	.word	0x0000000c


	//----- nvinfo : EIATTR_MIN_STACK_SIZE
	.align		4
.L_1:
        /*000c*/ 	.byte	0x04, 0x12
        /*000e*/ 	.short	(.L_3 - .L_2)
	.align		4
.L_2:
        /*0010*/ 	.word	index@(triton_poi_fused_add_div_hardtanh_mul_48)
        /*0014*/ 	.word	0x00000000


	//----- nvinfo : EIATTR_FRAME_SIZE
	.align		4
.L_3:
        /*0018*/ 	.byte	0x04, 0x11
        /*001a*/ 	.short	(.L_5 - .L_4)
	.align		4
.L_4:
        /*001c*/ 	.word	index@(triton_poi_fused_add_div_hardtanh_mul_48)
        /*0020*/ 	.word	0x00000000


	//----- nvinfo : EIATTR_MIN_STACK_SIZE
	.align		4
.L_5:
        /*0024*/ 	.byte	0x04, 0x12
        /*0026*/ 	.short	(.L_7 - .L_6)
	.align		4
.L_6:
        /*0028*/ 	.word	index@(triton_poi_fused_add_div_hardtanh_mul_48)
        /*002c*/ 	.word	0x00000000
.L_7:


//--------------------- .nv.info.triton_poi_fused_add_div_hardtanh_mul_48 --------------------------
	.section	.nv.info.triton_poi_fused_add_div_hardtanh_mul_48,"",@"SHT_CUDA_INFO"
	.sectionflags	@""
	.align	4


	//----- nvinfo : EIATTR_CUDA_API_VERSION
	.align		4
        /*0000*/ 	.byte	0x04, 0x37
        /*0002*/ 	.short	(.L_9 - .L_8)
.L_8:
        /*0004*/ 	.word	0x0000007c


	//----- nvinfo : EIATTR_KPARAM_INFO
	.align		4
.L_9:
        /*0008*/ 	.byte	0x04, 0x17
        /*000a*/ 	.short	(.L_11 - .L_10)
.L_10:
        /*000c*/ 	.word	0x00000000
        /*0010*/ 	.short	0x0003
        /*0012*/ 	.short	0x0018
        /*0014*/ 	.byte	0x00, 0xf0, 0x11, 0x00


	//----- nvinfo : EIATTR_KPARAM_INFO
	.align		4
.L_11:
        /*0018*/ 	.byte	0x04, 0x17
        /*001a*/ 	.short	(.L_13 - .L_12)
.L_12:
        /*001c*/ 	.word	0x00000000
        /*0020*/ 	.short	0x0002
        /*0022*/ 	.short	0x0010
        /*0024*/ 	.byte	0x00, 0xf4, 0x21, 0x00


	//----- nvinfo : EIATTR_KPARAM_INFO
	.align		4
.L_13:
        /*0028*/ 	.byte	0x04, 0x17
        /*002a*/ 	.short	(.L_15 - .L_14)
.L_14:
        /*002c*/ 	.word	0x00000000
        /*0030*/ 	.short	0x0001
        /*0032*/ 	.short	0x0008
        /*0034*/ 	.byte	0x00, 0xf4, 0x21, 0x00


	//----- nvinfo : EIATTR_KPARAM_INFO
	.align		4
.L_15:
        /*0038*/ 	.byte	0x04, 0x17
        /*003a*/ 	.short	(.L_17 - .L_16)
.L_16:
        /*003c*/ 	.word	0x00000000
        /*0040*/ 	.short	0x0000
        /*0042*/ 	.short	0x0000
        /*0044*/ 	.byte	0x00, 0xf4, 0x21, 0x00


	//----- nvinfo : EIATTR_SPARSE_MMA_MASK
	.align		4
.L_17:
        /*0048*/ 	.byte	0x03, 0x50
        /*004a*/ 	.short	0x0000


	//----- nvinfo : EIATTR_MAXREG_COUNT
	.align		4
        /*004c*/ 	.byte	0x03, 0x1b
        /*004e*/ 	.short	0x00ff


	//----- nvinfo : EIATTR_EXIT_INSTR_OFFSETS
	.align		4
        /*0050*/ 	.byte	0x04, 0x1c
        /*0052*/ 	.short	(.L_19 - .L_18)


	//   ....[0]....
.L_18:
        /*0054*/ 	.word	0x00000280


	//   ....[1]....
        /*0058*/ 	.word	0x000002a0


	//----- nvinfo : EIATTR_REQNTID
	.align		4
.L_19:
        /*005c*/ 	.byte	0x04, 0x10
        /*005e*/ 	.short	(.L_21 - .L_20)
.L_20:
        /*0060*/ 	.word	0x00000080
        /*0064*/ 	.word	0x00000001
        /*0068*/ 	.word	0x00000001


	//----- nvinfo : EIATTR_CBANK_PARAM_SIZE
	.align		4
.L_21:
        /*006c*/ 	.byte	0x03, 0x19
        /*006e*/ 	.short	0x001c


	//----- nvinfo : EIATTR_PARAM_CBANK
	.align		4
        /*0070*/ 	.byte	0x04, 0x0a
        /*0072*/ 	.short	(.L_23 - .L_22)
	.align		4
.L_22:
        /*0074*/ 	.word	index@(.nv.constant0.triton_poi_fused_add_div_hardtanh_mul_48)
        /*0078*/ 	.short	0x0210
        /*007a*/ 	.short	0x001c


	//----- nvinfo : EIATTR_SW_WAR
	.align		4
.L_23:
        /*007c*/ 	.byte	0x04, 0x36
        /*007e*/ 	.short	(.L_25 - .L_24)
.L_24:
        /*0080*/ 	.word	0x00000008
.L_25:


//--------------------- .nv.callgraph             --------------------------
	.section	.nv.callgraph,"",@"SHT_CUDA_CALLGRAPH"
	.align	4
	.sectionentsize	8
	.align		4
        /*0000*/ 	.word	0x00000000
	.align		4
        /*0004*/ 	.word	0xffffffff
	.align		4
        /*0008*/ 	.word	0x00000000
	.align		4
        /*000c*/ 	.word	0xfffffffe
	.align		4
        /*0010*/ 	.word	0x00000000
	.align		4
        /*0014*/ 	.word	0xfffffffd
	.align		4
        /*0018*/ 	.word	0x00000000
	.align		4
        /*001c*/ 	.word	0xfffffffc


//--------------------- .text.triton_poi_fused_add_div_hardtanh_mul_48 --------------------------
	.section	.text.triton_poi_fused_add_div_hardtanh_mul_48,"ax",@progbits
	.align	128
        .global         triton_poi_fused_add_div_hardtanh_mul_48
        .type           triton_poi_fused_add_div_hardtanh_mul_48,@function
        .size           triton_poi_fused_add_div_hardtanh_mul_48,(.L_x_1 - triton_poi_fused_add_div_hardtanh_mul_48)
        .other          triton_poi_fused_add_div_hardtanh_mul_48,@"STO_CUDA_ENTRY STV_DEFAULT"
triton_poi_fused_add_div_hardtanh_mul_48:
.text.triton_poi_fused_add_div_hardtanh_mul_48:
[----:B------:R-:W0:Y:S02]  /*0000*/  LDC R1, c[0x0][0x28] ;  /* 0x00000a00ff017b82 */ /* 0x000e240000000800 */
[----:B------:R-:W1:Y:S01]  /*0010*/  S2R R0, SR_TID.X ;  /* 0x0000000000007919 */ /* 0x000e620000002100 */
[----:B------:R-:W2:Y:S01]  /*0020*/  LDC.64 R4, c[0x0][0x218] ;  /* 0x00008600ff047b82 */ /* 0x000ea20000000a00 */
[----:B------:R-:W-:Y:S01]  /*0030*/  IMAD.MOV.U32 R6, RZ, RZ, RZ ;  /* 0x000000ffff067224 */ /* 0x000fe200078e00ff */
[----:B------:R-:W-:Y:S01]  /*0040*/  ULDC.64 UR4, c[0x0][0x208] ;  /* 0x0000820000047ab9 */ /* 0x000fe20000000a00 */
[----:B------:R-:W3:Y:S01]  /*0050*/  S2R R7, SR_CTAID.X ;  /* 0x0000000000077919 */ /* 0x000ee20000002500 */
[----:B-1----:R-:W-:-:S05]  /*0060*/  LOP3.LUT R0, R0, 0x7f, RZ, 0xc0, !PT ;  /* 0x0000007f00007812 */ /* 0x002fca00078ec0ff */
[----:B---3--:R-:W-:-:S04]  /*0070*/  IMAD R7, R7, 0x80, R0 ;  /* 0x0000008007077824 */ /* 0x008fc800078e0200 */
[C---:B------:R-:W-:Y:S01]  /*0080*/  IMAD.HI R0, R7.reuse, 0x38e38e39, RZ ;  /* 0x38e38e3907007827 */ /* 0x040fe200078e02ff */
[----:B------:R-:W-:-:S04]  /*0090*/  ISETP.GE.AND P0, PT, R7, 0x2400, PT ;  /* 0x000024000700780c */ /* 0x000fc80003f06270 */
[----:B------:R-:W-:-:S04]  /*00a0*/  SHF.R.U32.HI R3, RZ, 0x1f, R0 ;  /* 0x0000001fff037819 */ /* 0x000fc80000011600 */
[CC--:B------:R-:W-:Y:S02]  /*00b0*/  LEA.HI.SX32 R2, R0.reuse, R3.reuse, 0x19 ;  /* 0x0000000300027211 */ /* 0x0c0fe400078fcaff */
[----:B------:R-:W-:-:S03]  /*00c0*/  LEA.HI.SX32 R3, R0, R3, 0x17 ;  /* 0x0000000300037211 */ /* 0x000fc600078fbaff */
[----:B------:R-:W-:-:S04]  /*00d0*/  IMAD R2, R2, -0x240, R7 ;  /* 0xfffffdc002027824 */ /* 0x000fc800078e0207 */
[----:B------:R-:W-:-:S04]  /*00e0*/  IMAD R3, R3, 0x240, R2 ;  /* 0x0000024003037824 */ /* 0x000fc800078e0202 */
[----:B--2---:R-:W-:Y:S02]  /*00f0*/  IMAD.WIDE R4, R3, 0x4, R4 ;  /* 0x0000000403047825 */ /* 0x004fe400078e0204 */
[----:B------:R-:W1:Y:S03]  /*0100*/  LDC.64 R2, c[0x0][0x210] ;  /* 0x00008400ff027b82 */ /* 0x000e660000000a00 */
[----:B------:R2:W3:Y:S01]  /*0110*/  @!P0 LDG.E.EL R6, desc[UR4][R4.64] ;  /* 0x0000000404068981 */ /* 0x0004e2000c2e1900 */
[----:B------:R-:W-:-:S04]  /*0120*/  IMAD.MOV.U32 R0, RZ, RZ, RZ ;  /* 0x000000ffff007224 */ /* 0x000fc800078e00ff */
[----:B--2---:R-:W2:Y:S01]  /*0130*/  LDC.64 R4, c[0x0][0x220] ;  /* 0x00008800ff047b82 */ /* 0x004ea20000000a00 */
[----:B-1----:R-:W-:-:S05]  /*0140*/  IMAD.WIDE R2, R7, 0x4, R2 ;  /* 0x0000000407027825 */ /* 0x002fca00078e0202 */
[----:B------:R-:W4:Y:S01]  /*0150*/  @!P0 LDG.E R0, desc[UR4][R2.64] ;  /* 0x0000000402008981 */ /* 0x000f22000c1e1900 */
[----:B--2---:R-:W-:-:S04]  /*0160*/  IMAD.WIDE R4, R7, 0x4, R4 ;  /* 0x0000000407047825 */ /* 0x004fc800078e0204 */
[----:B---3--:R-:W-:-:S05]  /*0170*/  FADD R6, R6, 3 ;  /* 0x4040000006067421 */ /* 0x008fca0000000000 */
[----:B------:R-:W-:-:S04]  /*0180*/  FSETP.GTU.AND P1, PT, R6, RZ, PT ;  /* 0x000000ff0600720b */ /* 0x000fc80003f2c000 */
[----:B------:R-:W-:-:S04]  /*0190*/  FSEL R6, R6, RZ, P1 ;  /* 0x000000ff06067208 */ /* 0x000fc80000800000 */
[C---:B------:R-:W-:Y:S01]  /*01a0*/  FSETP.GEU.AND P2, PT, R6.reuse, 6, PT ;  /* 0x40c000000600780b */ /* 0x040fe20003f4e000 */
[C---:B------:R-:W-:Y:S01]  /*01b0*/  FMUL R9, R6.reuse, 0.16666667163372039795 ;  /* 0x3e2aaaab06097820 */ /* 0x040fe20000400000 */
[----:B------:R-:W-:-:S11]  /*01c0*/  FSETP.NAN.AND P1, PT, R6, R6, PT ;  /* 0x000000060600720b */ /* 0x000fd60003f28000 */
[----:B------:R-:W-:-:S05]  /*01d0*/  @P2 FSEL R9, R9, 1, P1 ;  /* 0x3f80000009092808 */ /* 0x000fca0000800000 */
[CC--:B----4-:R-:W-:Y:S01]  /*01e0*/  FFMA R6, R9.reuse, R0.reuse, 3 ;  /* 0x4040000009067423 */ /* 0x0d0fe20000000000 */
[----:B------:R-:W-:-:S04]  /*01f0*/  FMUL R9, R9, R0 ;  /* 0x0000000009097220 */ /* 0x000fc80000400000 */
[C---:B------:R-:W-:Y:S01]  /*0200*/  FSETP.GTU.AND P1, PT, R6.reuse, RZ, PT ;  /* 0x000000ff0600720b */ /* 0x040fe20003f2c000 */
[----:B------:R1:W-:Y:S03]  /*0210*/  @!P0 STG.E desc[UR4][R2.64], R9 ;  /* 0x0000000902008986 */ /* 0x0003e6000c101904 */
[----:B------:R-:W-:-:S04]  /*0220*/  FSEL R6, R6, RZ, P1 ;  /* 0x000000ff06067208 */ /* 0x000fc80000800000 */
[C---:B------:R-:W-:Y:S01]  /*0230*/  FSETP.GEU.AND P2, PT, R6.reuse, 6, PT ;  /* 0x40c000000600780b */ /* 0x040fe20003f4e000 */
[C---:B------:R-:W-:Y:S01]  /*0240*/  FMUL R8, R6.reuse, 0.16666667163372039795 ;  /* 0x3e2aaaab06087820 */ /* 0x040fe20000400000 */
[----:B------:R-:W-:-:S11]  /*0250*/  FSETP.NAN.AND P1, PT, R6, R6, PT ;  /* 0x000000060600720b */ /* 0x000fd60003f28000 */
[----:B------:R-:W-:-:S05]  /*0260*/  @P2 FSEL R8, R8, 1, P1 ;  /* 0x3f80000008082808 */ /* 0x000fca0000800000 */
[----:B------:R-:W-:Y:S01]  /*0270*/  FMUL R7, R9, R8 ;  /* 0x0000000809077220 */ /* 0x000fe20000400000 */
[----:B-1----:R-:W-:Y:S06]  /*0280*/  @P0 EXIT ;  /* 0x000000000000094d */ /* 0x002fec0003800000 */
[----:B------:R-:W-:Y:S01]  /*0290*/  STG.E desc[UR4][R4.64], R7 ;  /* 0x0000000704007986 */ /* 0x000fe2000c101904 */
[----:B------:R-:W-:Y:S05]  /*02a0*/  EXIT ;  /* 0x000000000000794d */ /* 0x000fea0003800000 */
.L_x_0:
[----:B------:R-:W-:-:S00]  /*02b0*/  BRA `(.L_x_0) ;  /* 0xfffffffc00fc7947 */ /* 0x000fc0000383ffff */
[----:B------:R-:W-:-:S00]  /*02c0*/  NOP ;  /* 0x0000000000007918 */ /* 0x000fc00000000000 */
        /* <DEDUP_REMOVED lines=11> */
.L_x_1:


//--------------------- .nv.constant0.triton_poi_fused_add_div_hardtanh_mul_48 --------------------------
	.section	.nv.constant0.triton_poi_fused_add_div_hardtanh_mul_48,"a",@progbits
	.sectionflags	@""
	.align	4
.nv.constant0.triton_poi_fused_add_div_hardtanh_mul_48:
	.zero		556
